//
// Generated by NVIDIA NVVM Compiler
//
// Compiler Build ID: CL-36424714
// Cuda compilation tools, release 13.0, V13.0.88
// Based on NVVM 20.0.0
//

.version 9.0
.target sm_100
.address_size 64

	// .globl	_Z13calculate_acfmmPmS_m
// _ZZ13calculate_acfmmPmS_mE13acf_container has been demoted
// _ZZ13calculate_acfmmPmS_mE13signal_binary has been demoted
// _ZZ13calculate_acfmmPmS_mE19result_sidelobe_amp has been demoted

.visible .entry _Z13calculate_acfmmPmS_m(
	.param .u64 _Z13calculate_acfmmPmS_m_param_0,
	.param .u64 _Z13calculate_acfmmPmS_m_param_1,
	.param .u64 .ptr .align 1 _Z13calculate_acfmmPmS_m_param_2,
	.param .u64 .ptr .align 1 _Z13calculate_acfmmPmS_m_param_3,
	.param .u64 _Z13calculate_acfmmPmS_m_param_4
)
{
	.reg .pred 	%p<15>;
	.reg .b16 	%rs<132>;
	.reg .b32 	%r<41>;
	.reg .b64 	%rd<44>;
	// demoted variable
	.shared .align 1 .b8 _ZZ13calculate_acfmmPmS_mE13acf_container[64];
	// demoted variable
	.shared .align 1 .b8 _ZZ13calculate_acfmmPmS_mE13signal_binary[64];
	// demoted variable
	.shared .align 8 .u64 _ZZ13calculate_acfmmPmS_mE19result_sidelobe_amp;
	ld.param.u64 	%rd24, [_Z13calculate_acfmmPmS_m_param_0];
	ld.param.u64 	%rd20, [_Z13calculate_acfmmPmS_m_param_1];
	ld.param.u64 	%rd21, [_Z13calculate_acfmmPmS_m_param_2];
	ld.param.u64 	%rd23, [_Z13calculate_acfmmPmS_m_param_4];
	mov.u32 	%r4, %tid.x;
	cvt.u64.u32 	%rd1, %r4;
	mov.u32 	%r5, %ctaid.x;
	cvt.u64.u32 	%rd25, %r5;
	add.s64 	%rd39, %rd24, %rd25;
	setp.gt.u64 	%p1, %rd39, %rd20;
	@%p1 bra 	$L__BB0_20;
	ld.param.u64 	%rd38, [_Z13calculate_acfmmPmS_m_param_3];
	mov.b64 	%rd26, -1;
	cvt.u32.u64 	%r6, %rd26;
	cvt.u32.u64 	%r7, %rd1;
	xor.b32  	%r8, %r7, %r6;
	cvt.u32.u64 	%r9, %rd23;
	add.s32 	%r10, %r9, %r8;
	mov.u32 	%r11, _ZZ13calculate_acfmmPmS_mE13signal_binary;
	add.s32 	%r1, %r11, %r10;
	sub.s64 	%rd3, %rd23, %rd1;
	mov.u32 	%r12, %nctaid.x;
	cvt.u64.u32 	%rd4, %r12;
	and.b64  	%rd5, %rd3, 7;
	sub.s64 	%rd6, %rd1, %rd23;
	cvta.to.global.u64 	%rd7, %rd21;
	cvta.to.global.u64 	%rd8, %rd38;
	mov.u32 	%r37, _ZZ13calculate_acfmmPmS_mE13acf_container;
	add.s32 	%r38, %r37, %r7;
$L__BB0_2:
	setp.eq.s64 	%p2, %rd3, 0;
	mov.b64 	%rd27, 0;
	st.shared.u64 	[_ZZ13calculate_acfmmPmS_mE19result_sidelobe_amp], %rd27;
	shr.u64 	%rd28, %rd39, %r7;
	cvt.u16.u64 	%rs15, %rd28;
	and.b16  	%rs16, %rs15, 1;
	st.shared.u8 	[%r1], %rs16;
	bar.sync 	0;
	mov.b16 	%rs131, 0;
	@%p2 bra 	$L__BB0_14;
	setp.gt.u64 	%p3, %rd6, -8;
	mov.b16 	%rs131, 0;
	mov.b64 	%rd42, 0;
	@%p3 bra 	$L__BB0_6;
	add.s32 	%r40, %r11, 3;
	and.b64  	%rd40, %rd3, -8;
	mov.b16 	%rs131, 0;
$L__BB0_5:
	.pragma "nounroll";
	and.b64  	%rd42, %rd3, -8;
	add.s32 	%r17, %r40, %r7;
	ld.shared.u8 	%rs20, [%r17+-3];
	shl.b16 	%rs21, %rs20, 1;
	add.s16 	%rs22, %rs21, -1;
	ld.shared.u8 	%rs23, [%r40+-3];
	shl.b16 	%rs24, %rs23, 1;
	add.s16 	%rs25, %rs24, -1;
	mad.lo.s16 	%rs26, %rs25, %rs22, %rs131;
	ld.shared.u8 	%rs27, [%r17+-2];
	shl.b16 	%rs28, %rs27, 1;
	add.s16 	%rs29, %rs28, -1;
	ld.shared.u8 	%rs30, [%r40+-2];
	shl.b16 	%rs31, %rs30, 1;
	add.s16 	%rs32, %rs31, -1;
	mad.lo.s16 	%rs33, %rs32, %rs29, %rs26;
	ld.shared.u8 	%rs34, [%r17+-1];
	shl.b16 	%rs35, %rs34, 1;
	add.s16 	%rs36, %rs35, -1;
	ld.shared.u8 	%rs37, [%r40+-1];
	shl.b16 	%rs38, %rs37, 1;
	add.s16 	%rs39, %rs38, -1;
	mad.lo.s16 	%rs40, %rs39, %rs36, %rs33;
	ld.shared.u8 	%rs41, [%r17];
	shl.b16 	%rs42, %rs41, 1;
	add.s16 	%rs43, %rs42, -1;
	ld.shared.u8 	%rs44, [%r40];
	shl.b16 	%rs45, %rs44, 1;
	add.s16 	%rs46, %rs45, -1;
	mad.lo.s16 	%rs47, %rs46, %rs43, %rs40;
	ld.shared.u8 	%rs48, [%r17+1];
	shl.b16 	%rs49, %rs48, 1;
	add.s16 	%rs50, %rs49, -1;
	ld.shared.u8 	%rs51, [%r40+1];
	shl.b16 	%rs52, %rs51, 1;
	add.s16 	%rs53, %rs52, -1;
	mad.lo.s16 	%rs54, %rs53, %rs50, %rs47;
	ld.shared.u8 	%rs55, [%r17+2];
	shl.b16 	%rs56, %rs55, 1;
	add.s16 	%rs57, %rs56, -1;
	ld.shared.u8 	%rs58, [%r40+2];
	shl.b16 	%rs59, %rs58, 1;
	add.s16 	%rs60, %rs59, -1;
	mad.lo.s16 	%rs61, %rs60, %rs57, %rs54;
	ld.shared.u8 	%rs62, [%r17+3];
	shl.b16 	%rs63, %rs62, 1;
	add.s16 	%rs64, %rs63, -1;
	ld.shared.u8 	%rs65, [%r40+3];
	shl.b16 	%rs66, %rs65, 1;
	add.s16 	%rs67, %rs66, -1;
	mad.lo.s16 	%rs68, %rs67, %rs64, %rs61;
	ld.shared.u8 	%rs69, [%r17+4];
	shl.b16 	%rs70, %rs69, 1;
	add.s16 	%rs71, %rs70, -1;
	ld.shared.u8 	%rs72, [%r40+4];
	shl.b16 	%rs73, %rs72, 1;
	add.s16 	%rs74, %rs73, -1;
	mad.lo.s16 	%rs131, %rs74, %rs71, %rs68;
	add.s64 	%rd40, %rd40, -8;
	add.s32 	%r40, %r40, 8;
	setp.ne.s64 	%p4, %rd40, 0;
	@%p4 bra 	$L__BB0_5;
$L__BB0_6:
	setp.eq.s64 	%p5, %rd5, 0;
	@%p5 bra 	$L__BB0_14;
	add.s64 	%rd30, %rd5, -1;
	setp.lt.u64 	%p6, %rd30, 3;
	@%p6 bra 	$L__BB0_9;
	cvt.u32.u64 	%r19, %rd42;
	add.s32 	%r20, %r7, %r19;
	add.s32 	%r22, %r11, %r20;
	ld.shared.u8 	%rs76, [%r22];
	shl.b16 	%rs77, %rs76, 1;
	add.s16 	%rs78, %rs77, -1;
	add.s32 	%r23, %r11, %r19;
	ld.shared.u8 	%rs79, [%r23];
	shl.b16 	%rs80, %rs79, 1;
	add.s16 	%rs81, %rs80, -1;
	mad.lo.s16 	%rs82, %rs81, %rs78, %rs131;
	ld.shared.u8 	%rs83, [%r22+1];
	shl.b16 	%rs84, %rs83, 1;
	add.s16 	%rs85, %rs84, -1;
	ld.shared.u8 	%rs86, [%r23+1];
	shl.b16 	%rs87, %rs86, 1;
	add.s16 	%rs88, %rs87, -1;
	mad.lo.s16 	%rs89, %rs88, %rs85, %rs82;
	ld.shared.u8 	%rs90, [%r22+2];
	shl.b16 	%rs91, %rs90, 1;
	add.s16 	%rs92, %rs91, -1;
	ld.shared.u8 	%rs93, [%r23+2];
	shl.b16 	%rs94, %rs93, 1;
	add.s16 	%rs95, %rs94, -1;
	mad.lo.s16 	%rs96, %rs95, %rs92, %rs89;
	ld.shared.u8 	%rs97, [%r22+3];
	shl.b16 	%rs98, %rs97, 1;
	add.s16 	%rs99, %rs98, -1;
	ld.shared.u8 	%rs100, [%r23+3];
	shl.b16 	%rs101, %rs100, 1;
	add.s16 	%rs102, %rs101, -1;
	mad.lo.s16 	%rs131, %rs102, %rs99, %rs96;
	add.s64 	%rd42, %rd42, 4;
$L__BB0_9:
	and.b64  	%rd31, %rd3, 3;
	setp.eq.s64 	%p7, %rd31, 0;
	@%p7 bra 	$L__BB0_14;
	setp.eq.s64 	%p8, %rd31, 1;
	@%p8 bra 	$L__BB0_12;
	cvt.u32.u64 	%r25, %rd42;
	add.s32 	%r26, %r7, %r25;
	add.s32 	%r28, %r11, %r26;
	ld.shared.u8 	%rs104, [%r28];
	shl.b16 	%rs105, %rs104, 1;
	add.s16 	%rs106, %rs105, -1;
	add.s32 	%r29, %r11, %r25;
	ld.shared.u8 	%rs107, [%r29];
	shl.b16 	%rs108, %rs107, 1;
	add.s16 	%rs109, %rs108, -1;
	mad.lo.s16 	%rs110, %rs109, %rs106, %rs131;
	ld.shared.u8 	%rs111, [%r28+1];
	shl.b16 	%rs112, %rs111, 1;
	add.s16 	%rs113, %rs112, -1;
	ld.shared.u8 	%rs114, [%r29+1];
	shl.b16 	%rs115, %rs114, 1;
	add.s16 	%rs116, %rs115, -1;
	mad.lo.s16 	%rs131, %rs116, %rs113, %rs110;
	add.s64 	%rd42, %rd42, 2;
$L__BB0_12:
	and.b64  	%rd32, %rd3, 1;
	setp.eq.b64 	%p9, %rd32, 1;
	not.pred 	%p10, %p9;
	@%p10 bra 	$L__BB0_14;
	cvt.u32.u64 	%r31, %rd42;
	add.s32 	%r32, %r7, %r31;
	add.s32 	%r34, %r11, %r32;
	ld.shared.u8 	%rs117, [%r34];
	shl.b16 	%rs118, %rs117, 1;
	add.s16 	%rs119, %rs118, -1;
	add.s32 	%r35, %r11, %r31;
	ld.shared.u8 	%rs120, [%r35];
	shl.b16 	%rs121, %rs120, 1;
	add.s16 	%rs122, %rs121, -1;
	mad.lo.s16 	%rs131, %rs122, %rs119, %rs131;
$L__BB0_14:
	setp.eq.s32 	%p11, %r7, 0;
	cvt.s16.s8 	%rs123, %rs131;
	abs.s16 	%rs13, %rs123;
	st.shared.u8 	[%r38], %rs13;
	@%p11 bra 	$L__BB0_16;
	cvt.u64.u16 	%rd33, %rs13;
	cvt.s64.s8 	%rd34, %rd33;
	atom.shared.max.u64 	%rd35, [_ZZ13calculate_acfmmPmS_mE19result_sidelobe_amp], %rd34;
$L__BB0_16:
	setp.ne.s32 	%p12, %r7, 0;
	bar.sync 	0;
	@%p12 bra 	$L__BB0_19;
	ld.shared.u64 	%rd36, [_ZZ13calculate_acfmmPmS_mE19result_sidelobe_amp];
	atom.global.min.u64 	%rd37, [%rd7], %rd36;
	setp.lt.u64 	%p13, %rd37, %rd36;
	@%p13 bra 	$L__BB0_19;
	st.global.u64 	[%rd8], %rd39;
$L__BB0_19:
	add.s64 	%rd39, %rd39, %rd4;
	bar.sync 	0;
	setp.le.u64 	%p14, %rd39, %rd20;
	@%p14 bra 	$L__BB0_2;
$L__BB0_20:
	ret;

}


// ===== COMPILED SASS (sm_100) =====

	.target	sm_100

	.elftype	@"ET_EXEC"


//--------------------- .note.nv.tkinfo           --------------------------
	.section	.note.nv.tkinfo,"",@"SHT_NOTE"
	.sectionflags	@"SHF_NOTE_NV_TKINFO"
	.tkinfo
        /*0018*/ 	.word	0x00000002
        /*0030*/ 	.string	""
        /*0030*/ 	.string	"ptxas"
        /*0030*/ 	.string	"Cuda compilation tools, release 13.0, V13.0.88"
        /*0030*/ 	.string	"Build cuda_13.0.r13.0/compiler.36424714_0"
        /*0030*/ 	.string	"-arch sm_100 -m 64 "



//--------------------- .note.nv.cuinfo           --------------------------
	.section	.note.nv.cuinfo,"",@"SHT_NOTE"
	.sectionflags	@"SHF_NOTE_NV_CUINFO"
        /*0018*/ 	.short	0x0002
        /*001a*/ 	.short	0x0064
        /*001c*/ 	.short	0x0082
	.zero		2


//--------------------- .nv.info                  --------------------------
	.section	.nv.info,"",@"SHT_CUDA_INFO"
	.align	4


	//----- nvinfo : EIATTR_REGCOUNT
	.align		4
        /*0000*/ 	.byte	0x04, 0x2f
        /*0002*/ 	.short	(.L_1 - .L_0)
	.align		4
.L_0:
        /*0004*/ 	.word	index@(_Z13calculate_acfmmPmS_m)
        /*0008*/ 	.word	0x0000001c


	//----- nvinfo : EIATTR_FRAME_SIZE
	.align		4
.L_1:
        /*000c*/ 	.byte	0x04, 0x11
        /*000e*/ 	.short	(.L_3 - .L_2)
	.align		4
.L_2:
        /*0010*/ 	.word	index@(_Z13calculate_acfmmPmS_m)
        /*0014*/ 	.word	0x00000000


	//----- nvinfo : EIATTR_MIN_STACK_SIZE
	.align		4
.L_3:
        /*0018*/ 	.byte	0x04, 0x12
        /*001a*/ 	.short	(.L_5 - .L_4)
	.align		4
.L_4:
        /*001c*/ 	.word	index@(_Z13calculate_acfmmPmS_m)
        /*0020*/ 	.word	0x00000000
.L_5:


//--------------------- .nv.compat                --------------------------
	.section	.nv.compat,"",@"SHT_CUDA_COMPAT_INFO"
	.align	4
        /*0000*/ 	.byte	0x02, 0x09, 0x00, 0x00, 0x02, 0x02, 0x01, 0x00, 0x02, 0x05, 0x05, 0x00, 0x03, 0x07, 0x01, 0x01
        /*0010*/ 	.byte	0x02, 0x03, 0x00, 0x00, 0x02, 0x06, 0x01, 0x00, 0x04, 0x0b, 0x08, 0x00, 0x09, 0x00, 0x00, 0x00
        /*0020*/ 	.byte	0x00, 0x00, 0x00, 0x00


//--------------------- .nv.info._Z13calculate_acfmmPmS_m --------------------------
	.section	.nv.info._Z13calculate_acfmmPmS_m,"",@"SHT_CUDA_INFO"
	.sectionflags	@""
	.align	4


	//----- nvinfo : EIATTR_CUDA_API_VERSION
	.align		4
        /*0000*/ 	.byte	0x04, 0x37
        /*0002*/ 	.short	(.L_7 - .L_6)
.L_6:
        /*0004*/ 	.word	0x00000082


	//----- nvinfo : EIATTR_KPARAM_INFO
	.align		4
.L_7:
        /*0008*/ 	.byte	0x04, 0x17
        /*000a*/ 	.short	(.L_9 - .L_8)
.L_8:
        /*000c*/ 	.word	0x00000000
        /*0010*/ 	.short	0x0004
        /*0012*/ 	.short	0x0020
        /*0014*/ 	.byte	0x00, 0xf0, 0x21, 0x00


	//----- nvinfo : EIATTR_KPARAM_INFO
	.align		4
.L_9:
        /*0018*/ 	.byte	0x04, 0x17
        /*001a*/ 	.short	(.L_11 - .L_10)
.L_10:
        /*001c*/ 	.word	0x00000000
        /*0020*/ 	.short	0x0003
        /*0022*/ 	.short	0x0018
        /*0024*/ 	.byte	0x00, 0xf5, 0x21, 0x00


	//----- nvinfo : EIATTR_KPARAM_INFO
	.align		4
.L_11:
        /*0028*/ 	.byte	0x04, 0x17
        /*002a*/ 	.short	(.L_13 - .L_12)
.L_12:
        /*002c*/ 	.word	0x00000000
        /*0030*/ 	.short	0x0002
        /*0032*/ 	.short	0x0010
        /*0034*/ 	.byte	0x00, 0xf5, 0x21, 0x00


	//----- nvinfo : EIATTR_KPARAM_INFO
	.align		4
.L_13:
        /*0038*/ 	.byte	0x04, 0x17
        /*003a*/ 	.short	(.L_15 - .L_14)
.L_14:
        /*003c*/ 	.word	0x00000000
        /*0040*/ 	.short	0x0001
        /*0042*/ 	.short	0x0008
        /*0044*/ 	.byte	0x00, 0xf0, 0x21, 0x00


	//----- nvinfo : EIATTR_KPARAM_INFO
	.align		4
.L_15:
        /*0048*/ 	.byte	0x04, 0x17
        /*004a*/ 	.short	(.L_17 - .L_16)
.L_16:
        /*004c*/ 	.word	0x00000000
        /*0050*/ 	.short	0x0000
        /*0052*/ 	.short	0x0000
        /*0054*/ 	.byte	0x00, 0xf0, 0x21, 0x00


	//----- nvinfo : EIATTR_SPARSE_MMA_MASK
	.align		4
.L_17:
        /*0058*/ 	.byte	0x03, 0x50
        /*005a*/ 	.short	0x0000


	//----- nvinfo : EIATTR_MAXREG_COUNT
	.align		4
        /*005c*/ 	.byte	0x03, 0x1b
        /*005e*/ 	.short	0x00ff


	//----- nvinfo : EIATTR_NUM_BARRIERS
	.align		4
        /*0060*/ 	.byte	0x02, 0x4c
        /*0062*/ 	.byte	0x01
	.zero		1


	//----- nvinfo : EIATTR_MERCURY_ISA_VERSION
	.align		4
        /*0064*/ 	.byte	0x03, 0x5f
        /*0066*/ 	.short	0x0101


	//----- nvinfo : EIATTR_VRC_CTA_INIT_COUNT
	.align		4
        /*0068*/ 	.byte	0x02, 0x4a
	.zero		1
	.zero		1


	//----- nvinfo : EIATTR_EXIT_INSTR_OFFSETS
	.align		4
        /*006c*/ 	.byte	0x04, 0x1c
        /*006e*/ 	.short	(.L_19 - .L_18)


	//   ....[0]....
.L_18:
        /*0070*/ 	.word	0x00000080


	//   ....[1]....
        /*0074*/ 	.word	0x000010c0


	//----- nvinfo : EIATTR_CRS_STACK_SIZE
	.align		4
.L_19:
        /*0078*/ 	.byte	0x04, 0x1e
        /*007a*/ 	.short	(.L_21 - .L_20)
.L_20:
        /*007c*/ 	.word	0x00000000


	//----- nvinfo : EIATTR_CBANK_PARAM_SIZE
	.align		4
.L_21:
        /*0080*/ 	.byte	0x03, 0x19
        /*0082*/ 	.short	0x0028


	//----- nvinfo : EIATTR_PARAM_CBANK
	.align		4
        /*0084*/ 	.byte	0x04, 0x0a
        /*0086*/ 	.short	(.L_23 - .L_22)
	.align		4
.L_22:
        /*0088*/ 	.word	index@(.nv.constant0._Z13calculate_acfmmPmS_m)
        /*008c*/ 	.short	0x0380
        /*008e*/ 	.short	0x0028


	//----- nvinfo : EIATTR_SW_WAR
	.align		4
.L_23:
        /*0090*/ 	.byte	0x04, 0x36
        /*0092*/ 	.short	(.L_25 - .L_24)
.L_24:
        /*0094*/ 	.word	0x00000008
.L_25:


//--------------------- .nv.callgraph             --------------------------
	.section	.nv.callgraph,"",@"SHT_CUDA_CALLGRAPH"
	.align	4
	.sectionentsize	8
	.align		4
        /*0000*/ 	.word	0x00000000
	.align		4
        /*0004*/ 	.word	0xffffffff
	.align		4
        /*0008*/ 	.word	0x00000000
	.align		4
        /*000c*/ 	.word	0xfffffffe
	.align		4
        /*0010*/ 	.word	0x00000000
	.align		4
        /*0014*/ 	.word	0xfffffffd
	.align		4
        /*0018*/ 	.word	0x00000000
	.align		4
        /*001c*/ 	.word	0xfffffffc


//--------------------- .text._Z13calculate_acfmmPmS_m --------------------------
	.section	.text._Z13calculate_acfmmPmS_m,"ax",@progbits
	.align	128
        .global         _Z13calculate_acfmmPmS_m
        .type           _Z13calculate_acfmmPmS_m,@function
        .size           _Z13calculate_acfmmPmS_m,(.L_x_16 - _Z13calculate_acfmmPmS_m)
        .other          _Z13calculate_acfmmPmS_m,@"STO_CUDA_ENTRY STV_DEFAULT"
_Z13calculate_acfmmPmS_m:
.text._Z13calculate_acfmmPmS_m:
[----:B------:R-:W-:Y:S08]  /*0000*/  LDC R1, c[0x0][0x37c] ;  /* 0x0000df00ff017b82 */ /* 0x000ff00000000800 */
[----:B------:R-:W0:Y:S08]  /*0010*/  S2UR UR4, SR_CTAID.X ;  /* 0x00000000000479c3 */ /* 0x000e300000002500 */
[----:B------:R-:W0:Y:S08]  /*0020*/  LDC.64 R10, c[0x0][0x380] ;  /* 0x0000e000ff0a7b82 */ /* 0x000e300000000a00 */
[----:B------:R-:W1:Y:S01]  /*0030*/  LDC.64 R2, c[0x0][0x388] ;  /* 0x0000e200ff027b82 */ /* 0x000e620000000a00 */
[----:B0-----:R-:W-:-:S05]  /*0040*/  IADD3 R10, P1, PT, R10, UR4, RZ ;  /* 0x000000040a0a7c10 */ /* 0x001fca000ff3e0ff */
[----:B------:R-:W-:Y:S01]  /*0050*/  IMAD.X R11, RZ, RZ, R11, P1 ;  /* 0x000000ffff0b7224 */ /* 0x000fe200008e060b */
[----:B-1----:R-:W-:-:S04]  /*0060*/  ISETP.GT.U32.AND P0, PT, R10, R2, PT ;  /* 0x000000020a00720c */ /* 0x002fc80003f04070 */
[----:B------:R-:W-:-:S13]  /*0070*/  ISETP.GT.U32.AND.EX P0, PT, R11, R3, PT, P0 ;  /* 0x000000030b00720c */ /* 0x000fda0003f04100 */
[----:B------:R-:W-:Y:S05]  /*0080*/  @P0 EXIT ;  /* 0x000000000000094d */ /* 0x000fea0003800000 */
[----:B------:R-:W0:Y:S01]  /*0090*/  S2R R3, SR_TID.X ;  /* 0x0000000000037919 */ /* 0x000e220000002100 */
[----:B------:R-:W0:Y:S01]  /*00a0*/  LDC.64 R6, c[0x0][0x3a0] ;  /* 0x0000e800ff067b82 */ /* 0x000e220000000a00 */
[----:B------:R-:W-:Y:S01]  /*00b0*/  UMOV UR4, 0x400 ;  /* 0x0000040000047882 */ /* 0x000fe20000000000 */
[----:B------:R-:W1:Y:S01]  /*00c0*/  LDCU.64 UR8, c[0x0][0x358] ;  /* 0x00006b00ff0877ac */ /* 0x000e620008000a00 */
[----:B------:R-:W-:-:S05]  /*00d0*/  UIADD3 UR5, UPT, UPT, UR4, 0x40, URZ ;  /* 0x0000004004057890 */ /* 0x000fca000fffe0ff */
[----:B------:R-:W2:Y:S08]  /*00e0*/  S2UR UR6, SR_CgaCtaId ;  /* 0x00000000000679c3 */ /* 0x000eb00000008800 */
[----:B------:R-:W3:Y:S01]  /*00f0*/  LDC R0, c[0x0][0x370] ;  /* 0x0000dc00ff007b82 */ /* 0x000ee20000000800 */
[CC--:B0-----:R-:W-:Y:S01]  /*0100*/  IADD3 R2, P1, PT, R3.reuse, -R6.reuse, RZ ;  /* 0x8000000603027210 */ /* 0x0c1fe20007f3e0ff */
[----:B--2---:R-:W-:Y:S01]  /*0110*/  ULEA UR5, UR6, UR5, 0x18 ;  /* 0x0000000506057291 */ /* 0x004fe2000f8ec0ff */
[----:B------:R-:W-:Y:S01]  /*0120*/  LOP3.LUT R5, RZ, R3, RZ, 0x33, !PT ;  /* 0x00000003ff057212 */ /* 0x000fe200078e33ff */
[----:B------:R-:W-:Y:S01]  /*0130*/  ULEA UR4, UR6, UR4, 0x18 ;  /* 0x0000000406047291 */ /* 0x000fe2000f8ec0ff */
[----:B------:R-:W-:Y:S01]  /*0140*/  ISETP.GT.U32.AND P0, PT, R2, -0x8, PT ;  /* 0xfffffff80200780c */ /* 0x000fe20003f04070 */
[----:B------:R-:W-:Y:S01]  /*0150*/  IMAD.X R2, RZ, RZ, ~R7, P1 ;  /* 0x000000ffff027224 */ /* 0x000fe200008e0e07 */
[----:B------:R-:W-:-:S04]  /*0160*/  IADD3 R20, P1, PT, -R3, R6, RZ ;  /* 0x0000000603147210 */ /* 0x000fc80007f3e1ff */
[----:B------:R-:W-:Y:S02]  /*0170*/  ISETP.GT.U32.AND.EX P0, PT, R2, -0x1, PT, P0 ;  /* 0xffffffff0200780c */ /* 0x000fe40003f04100 */
[----:B------:R-:W-:Y:S02]  /*0180*/  IADD3 R2, PT, PT, R6, UR5, R5 ;  /* 0x0000000506027c10 */ /* 0x000fe4000fffe005 */
[----:B------:R-:W-:Y:S02]  /*0190*/  IADD3.X R8, PT, PT, R7, -0x1, RZ, P1, !PT ;  /* 0xffffffff07087810 */ /* 0x000fe40000ffe4ff */
[----:B-1-3--:R-:W-:-:S07]  /*01a0*/  LOP3.LUT R21, R20, 0x7, RZ, 0xc0, !PT ;  /* 0x0000000714157812 */ /* 0x00afce00078ec0ff */
.L_x_14:
[----:B0-----:R-:W0:Y:S01]  /*01b0*/  S2R R4, SR_CgaCtaId ;  /* 0x0000000000047919 */ /* 0x001e220000008800 */
[----:B------:R-:W-:Y:S01]  /*01c0*/  ISETP.NE.U32.AND P1, PT, R20, RZ, PT ;  /* 0x000000ff1400720c */ /* 0x000fe20003f25070 */
[----:B------:R-:W-:Y:S01]  /*01d0*/  BSSY.RECONVERGENT B0, `(.L_x_0) ;  /* 0x00000c3000007945 */ /* 0x000fe20003800200 */
[----:B------:R-:W-:Y:S02]  /*01e0*/  MOV R5, 0x400 ;  /* 0x0000040000057802 */ /* 0x000fe40000000f00 */
[----:B------:R-:W-:Y:S02]  /*01f0*/  ISETP.NE.AND.EX P1, PT, R8, RZ, PT, P1 ;  /* 0x000000ff0800720c */ /* 0x000fe40003f25310 */
[----:B------:R-:W-:Y:S02]  /*0200*/  SHF.R.U64 R7, R10, R3, R11 ;  /* 0x000000030a077219 */ /* 0x000fe4000000120b */
[----:B------:R-:W-:Y:S02]  /*0210*/  PRMT R16, RZ, 0x7610, R16 ;  /* 0x00007610ff107816 */ /* 0x000fe40000000010 */
[----:B------:R-:W-:-:S02]  /*0220*/  LOP3.LUT R7, R7, 0x1, RZ, 0xc0, !PT ;  /* 0x0000000107077812 */ /* 0x000fc400078ec0ff */
[----:B0-----:R-:W-:-:S05]  /*0230*/  LEA R6, R4, R5, 0x18 ;  /* 0x0000000504067211 */ /* 0x001fca00078ec0ff */
[----:B------:R0:W-:Y:S04]  /*0240*/  STS.64 [R6+0x80], RZ ;  /* 0x000080ff06007388 */ /* 0x0001e80000000a00 */
[----:B------:R0:W-:Y:S01]  /*0250*/  STS.U8 [R2], R7 ;  /* 0x0000000702007388 */ /* 0x0001e20000000000 */
[----:B------:R-:W-:Y:S06]  /*0260*/  BAR.SYNC.DEFER_BLOCKING 0x0 ;  /* 0x0000000000007b1d */ /* 0x000fec0000010000 */
[----:B------:R-:W-:Y:S05]  /*0270*/  @!P1 BRA `(.L_x_1) ;  /* 0x0000000800e09947 */ /* 0x000fea0003800000 */
[----:B------:R-:W-:Y:S01]  /*0280*/  BSSY.RECONVERGENT B1, `(.L_x_2) ;  /* 0x0000059000017945 */ /* 0x000fe20003800200 */
[----:B------:R-:W-:Y:S01]  /*0290*/  PRMT R16, RZ, 0x7610, R16 ;  /* 0x00007610ff107816 */ /* 0x000fe20000000010 */
[----:B0-----:R-:W-:Y:S02]  /*02a0*/  IMAD.MOV.U32 R6, RZ, RZ, RZ ;  /* 0x000000ffff067224 */ /* 0x001fe400078e00ff */
[----:B------:R-:W-:Y:S05]  /*02b0*/  @P0 BRA `(.L_x_3) ;  /* 0x0000000400540947 */ /* 0x000fea0003800000 */
[----:B------:R-:W-:Y:S01]  /*02c0*/  UIADD3 UR6, UPT, UPT, UR5, 0x3, URZ ;  /* 0x0000000305067890 */ /* 0x000fe2000fffe0ff */
[----:B------:R-:W-:Y:S01]  /*02d0*/  LOP3.LUT R6, R20, 0xfffffff8, RZ, 0xc0, !PT ;  /* 0xfffffff814067812 */ /* 0x000fe200078ec0ff */
[----:B------:R-:W-:Y:S01]  /*02e0*/  BSSY.RECONVERGENT B2, `(.L_x_3) ;  /* 0x0000052000027945 */ /* 0x000fe20003800200 */
[----:B------:R-:W-:Y:S01]  /*02f0*/  IMAD.MOV.U32 R7, RZ, RZ, R8 ;  /* 0x000000ffff077224 */ /* 0x000fe200078e0008 */
[----:B------:R-:W-:Y:S02]  /*0300*/  PRMT R16, RZ, 0x7610, R16 ;  /* 0x00007610ff107816 */ /* 0x000fe40000000010 */
[----:B------:R-:W-:Y:S02]  /*0310*/  IMAD.U32 R12, RZ, RZ, UR6 ;  /* 0x00000006ff0c7e24 */ /* 0x000fe4000f8e00ff */
[----:B------:R-:W-:-:S07]  /*0320*/  IMAD.MOV.U32 R9, RZ, RZ, R6 ;  /* 0x000000ffff097224 */ /* 0x000fce00078e0006 */
.L_x_4:
[----:B------:R-:W-:Y:S01]  /*0330*/  IMAD.IADD R13, R3, 0x1, R12 ;  /* 0x00000001030d7824 */ /* 0x000fe200078e020c */
[----:B------:R-:W0:Y:S01]  /*0340*/  LDS.U8 R22, [R12+-0x3] ;  /* 0xfffffd000c167984 */ /* 0x000e220000000000 */
[----:B------:R-:W-:Y:S02]  /*0350*/  PRMT R23, R16, 0x9910, RZ ;  /* 0x0000991010177816 */ /* 0x000fe400000000ff */
[----:B------:R-:W-:Y:S01]  /*0360*/  IADD3 R9, P1, PT, R9, -0x8, RZ ;  /* 0xfffffff809097810 */ /* 0x000fe20007f3e0ff */
[----:B------:R-:W1:Y:S03]  /*0370*/  LDS.U8 R17, [R13+-0x3] ;  /* 0xfffffd000d117984 */ /* 0x000e660000000000 */
[----:B------:R-:W-:Y:S01]  /*0380*/  IADD3.X R7, PT, PT, R7, -0x1, RZ, P1, !PT ;  /* 0xffffffff07077810 */ /* 0x000fe20000ffe4ff */
[----:B------:R-:W2:Y:S01]  /*0390*/  LDS.U8 R19, [R12+-0x2] ;  /* 0xfffffe000c137984 */ /* 0x000ea20000000000 */
[----:B------:R-:W-:-:S03]  /*03a0*/  ISETP.NE.U32.AND P1, PT, R9, RZ, PT ;  /* 0x000000ff0900720c */ /* 0x000fc60003f25070 */
[----:B------:R-:W3:Y:S01]  /*03b0*/  LDS.U8 R18, [R13+-0x2] ;  /* 0xfffffe000d127984 */ /* 0x000ee20000000000 */
[----:B------:R-:W-:-:S03]  /*03c0*/  ISETP.NE.AND.EX P1, PT, R7, RZ, PT, P1 ;  /* 0x000000ff0700720c */ /* 0x000fc60003f25310 */
[----:B------:R-:W-:Y:S04]  /*03d0*/  LDS.U8 R14, [R12+-0x1] ;  /* 0xffffff000c0e7984 */ /* 0x000fe80000000000 */
[----:B------:R-:W4:Y:S04]  /*03e0*/  LDS.U8 R15, [R13+-0x1] ;  /* 0xffffff000d0f7984 */ /* 0x000f280000000000 */
[----:B------:R-:W5:Y:S01]  /*03f0*/  LDS.U8 R16, [R12] ;  /* 0x000000000c107984 */ /* 0x000f620000000000 */
[----:B0-----:R-:W-:Y:S02]  /*0400*/  LEA R22, R22, 0xffffffff, 0x1 ;  /* 0xffffffff16167811 */ /* 0x001fe400078e08ff */
[----:B-1----:R-:W-:-:S02]  /*0410*/  LEA R17, R17, 0xffffffff, 0x1 ;  /* 0xffffffff11117811 */ /* 0x002fc400078e08ff */
[----:B------:R-:W-:Y:S01]  /*0420*/  PRMT R24, R22, 0x9910, RZ ;  /* 0x0000991016187816 */ /* 0x000fe200000000ff */
[----:B------:R-:W-:Y:S01]  /*0430*/  IMAD.MOV.U32 R22, RZ, RZ, R23 ;  /* 0x000000ffff167224 */ /* 0x000fe200078e0017 */
[----:B------:R-:W-:Y:S02]  /*0440*/  PRMT R25, R17, 0x9910, RZ ;  /* 0x0000991011197816 */ /* 0x000fe400000000ff */
[----:B------:R-:W0:Y:S03]  /*0450*/  LDS.U8 R17, [R13] ;  /* 0x000000000d117984 */ /* 0x000e260000000000 */
[----:B------:R-:W-:-:S04]  /*0460*/  IMAD.MOV.U32 R23, RZ, RZ, R25 ;  /* 0x000000ffff177224 */ /* 0x000fc800078e0019 */
[----:B------:R-:W-:Y:S01]  /*0470*/  IMAD R22, R23, R24, R22 ;  /* 0x0000001817167224 */ /* 0x000fe200078e0216 */
[----:B--2---:R-:W-:Y:S02]  /*0480*/  LEA R23, R19, 0xffffffff, 0x1 ;  /* 0xffffffff13177811 */ /* 0x004fe400078e08ff */
[----:B---3--:R-:W-:Y:S02]  /*0490*/  LEA R19, R18, 0xffffffff, 0x1 ;  /* 0xffffffff12137811 */ /* 0x008fe400078e08ff */
[----:B------:R-:W1:Y:S01]  /*04a0*/  LDS.U8 R18, [R12+0x1] ;  /* 0x000001000c127984 */ /* 0x000e620000000000 */
[----:B------:R-:W-:Y:S02]  /*04b0*/  PRMT R24, R23, 0x9910, RZ ;  /* 0x0000991017187816 */ /* 0x000fe400000000ff */
[----:B------:R-:W-:Y:S02]  /*04c0*/  PRMT R23, R19, 0x9910, RZ ;  /* 0x0000991013177816 */ /* 0x000fe400000000ff */
[----:B------:R-:W2:Y:S01]  /*04d0*/  LDS.U8 R19, [R13+0x1] ;  /* 0x000001000d137984 */ /* 0x000ea20000000000 */
[----:B------:R-:W-:-:S02]  /*04e0*/  PRMT R22, R22, 0x9910, RZ ;  /* 0x0000991016167816 */ /* 0x000fc400000000ff */
[----:B----4-:R-:W-:-:S03]  /*04f0*/  LEA R15, R15, 0xffffffff, 0x1 ;  /* 0xffffffff0f0f7811 */ /* 0x010fc600078e08ff */
[----:B------:R-:W-:Y:S01]  /*0500*/  IMAD R22, R23, R24, R22 ;  /* 0x0000001817167224 */ /* 0x000fe200078e0216 */
[----:B------:R-:W-:Y:S02]  /*0510*/  LEA R23, R14, 0xffffffff, 0x1 ;  /* 0xffffffff0e177811 */ /* 0x000fe400078e08ff */
[----:B------:R-:W3:Y:S02]  /*0520*/  LDS.U8 R14, [R12+0x2] ;  /* 0x000002000c0e7984 */ /* 0x000ee40000000000 */
[----:B------:R-:W-:Y:S02]  /*0530*/  PRMT R24, R23, 0x9910, RZ ;  /* 0x0000991017187816 */ /* 0x000fe400000000ff */
[----:B------:R-:W-:Y:S02]  /*0540*/  PRMT R23, R15, 0x9910, RZ ;  /* 0x000099100f177816 */ /* 0x000fe400000000ff */
[----:B------:R-:W-:Y:S01]  /*0550*/  PRMT R22, R22, 0x9910, RZ ;  /* 0x0000991016167816 */ /* 0x000fe200000000ff */
[----:B------:R-:W4:Y:S04]  /*0560*/  LDS.U8 R15, [R13+0x2] ;  /* 0x000002000d0f7984 */ /* 0x000f280000000000 */
[----:B------:R-:W-:Y:S01]  /*0570*/  IMAD R22, R23, R24, R22 ;  /* 0x0000001817167224 */ /* 0x000fe200078e0216 */
[----:B-----5:R-:W-:-:S02]  /*0580*/  LEA R23, R16, 0xffffffff, 0x1 ;  /* 0xffffffff10177811 */ /* 0x020fc400078e08ff */
[----:B0-----:R-:W-:Y:S01]  /*0590*/  LEA R17, R17, 0xffffffff, 0x1 ;  /* 0xffffffff11117811 */ /* 0x001fe200078e08ff */
[----:B------:R-:W0:Y:S01]  /*05a0*/  LDS.U8 R16, [R12+0x3] ;  /* 0x000003000c107984 */ /* 0x000e220000000000 */
[----:B------:R-:W-:Y:S02]  /*05b0*/  PRMT R24, R23, 0x9910, RZ ;  /* 0x0000991017187816 */ /* 0x000fe400000000ff */
[----:B------:R-:W-:Y:S02]  /*05c0*/  PRMT R23, R17, 0x9910, RZ ;  /* 0x0000991011177816 */ /* 0x000fe400000000ff */
[----:B------:R-:W5:Y:S01]  /*05d0*/  LDS.U8 R17, [R13+0x3] ;  /* 0x000003000d117984 */ /* 0x000f620000000000 */
[----:B------:R-:W-:-:S03]  /*05e0*/  PRMT R22, R22, 0x9910, RZ ;  /* 0x0000991016167816 */ /* 0x000fc600000000ff */
[----:B------:R-:W5:Y:S02]  /*05f0*/  LDS.U8 R13, [R13+0x4] ;  /* 0x000004000d0d7984 */ /* 0x000f640000000000 */
[----:B------:R-:W-:Y:S01]  /*0600*/  IMAD R22, R23, R24, R22 ;  /* 0x0000001817167224 */ /* 0x000fe200078e0216 */
[----:B-1----:R-:W-:Y:S02]  /*0610*/  LEA R23, R18, 0xffffffff, 0x1 ;  /* 0xffffffff12177811 */ /* 0x002fe400078e08ff */
[----:B------:R1:W5:Y:S01]  /*0620*/  LDS.U8 R18, [R12+0x4] ;  /* 0x000004000c127984 */ /* 0x0003620000000000 */
[----:B--2---:R-:W-:Y:S02]  /*0630*/  LEA R19, R19, 0xffffffff, 0x1 ;  /* 0xffffffff13137811 */ /* 0x004fe400078e08ff */
[----:B------:R-:W-:Y:S02]  /*0640*/  PRMT R23, R23, 0x9910, RZ ;  /* 0x0000991017177816 */ /* 0x000fe400000000ff */
[----:B------:R-:W-:-:S02]  /*0650*/  PRMT R24, R19, 0x9910, RZ ;  /* 0x0000991013187816 */ /* 0x000fc400000000ff */
[----:B------:R-:W-:Y:S01]  /*0660*/  PRMT R19, R22, 0x9910, RZ ;  /* 0x0000991016137816 */ /* 0x000fe200000000ff */
[----:B-1----:R-:W-:Y:S02]  /*0670*/  VIADD R12, R12, 0x8 ;  /* 0x000000080c0c7836 */ /* 0x002fe40000000000 */
[----:B------:R-:W-:Y:S01]  /*0680*/  IMAD.MOV.U32 R22, RZ, RZ, R24 ;  /* 0x000000ffff167224 */ /* 0x000fe200078e0018 */
[----:B---3--:R-:W-:-:S03]  /*0690*/  LEA R14, R14, 0xffffffff, 0x1 ;  /* 0xffffffff0e0e7811 */ /* 0x008fc600078e08ff */
[----:B------:R-:W-:Y:S01]  /*06a0*/  IMAD R19, R22, R23, R19 ;  /* 0x0000001716137224 */ /* 0x000fe200078e0213 */
[----:B------:R-:W-:Y:S02]  /*06b0*/  PRMT R22, R14, 0x9910, RZ ;  /* 0x000099100e167816 */ /* 0x000fe400000000ff */
[----:B----4-:R-:W-:Y:S02]  /*06c0*/  LEA R15, R15, 0xffffffff, 0x1 ;  /* 0xffffffff0f0f7811 */ /* 0x010fe400078e08ff */
[----:B------:R-:W-:Y:S01]  /*06d0*/  PRMT R14, R19, 0x9910, RZ ;  /* 0x00009910130e7816 */ /* 0x000fe200000000ff */
[----:B------:R-:W-:Y:S01]  /*06e0*/  IMAD.MOV.U32 R19, RZ, RZ, R22 ;  /* 0x000000ffff137224 */ /* 0x000fe200078e0016 */
[----:B------:R-:W-:Y:S02]  /*06f0*/  PRMT R15, R15, 0x9910, RZ ;  /* 0x000099100f0f7816 */ /* 0x000fe400000000ff */
[----:B0-----:R-:W-:-:S03]  /*0700*/  LEA R16, R16, 0xffffffff, 0x1 ;  /* 0xffffffff10107811 */ /* 0x001fc600078e08ff */
[----:B------:R-:W-:Y:S01]  /*0710*/  IMAD R14, R15, R19, R14 ;  /* 0x000000130f0e7224 */ /* 0x000fe200078e020e */
[----:B------:R-:W-:Y:S02]  /*0720*/  PRMT R16, R16, 0x9910, RZ ;  /* 0x0000991010107816 */ /* 0x000fe400000000ff */
[----:B-----5:R-:W-:Y:S02]  /*0730*/  LEA R17, R17, 0xffffffff, 0x1 ;  /* 0xffffffff11117811 */ /* 0x020fe400078e08ff */
[----:B------:R-:W-:Y:S02]  /*0740*/  PRMT R14, R14, 0x9910, RZ ;  /* 0x000099100e0e7816 */ /* 0x000fe400000000ff */
[----:B------:R-:W-:Y:S02]  /*0750*/  PRMT R15, R17, 0x9910, RZ ;  /* 0x00009910110f7816 */ /* 0x000fe400000000ff */
[----:B------:R-:W-:Y:S02]  /*0760*/  LEA R13, R13, 0xffffffff, 0x1 ;  /* 0xffffffff0d0d7811 */ /* 0x000fe400078e08ff */
[----:B------:R-:W-:Y:S01]  /*0770*/  LEA R18, R18, 0xffffffff, 0x1 ;  /* 0xffffffff12127811 */ /* 0x000fe200078e08ff */
[----:B------:R-:W-:Y:S01]  /*0780*/  IMAD R14, R15, R16, R14 ;  /* 0x000000100f0e7224 */ /* 0x000fe200078e020e */
[----:B------:R-:W-:-:S02]  /*0790*/  PRMT R16, R13, 0x9910, RZ ;  /* 0x000099100d107816 */ /* 0x000fc400000000ff */
[----:B------:R-:W-:Y:S02]  /*07a0*/  PRMT R15, R18, 0x9910, RZ ;  /* 0x00009910120f7816 */ /* 0x000fe400000000ff */
[----:B------:R-:W-:Y:S01]  /*07b0*/  PRMT R13, R14, 0x9910, RZ ;  /* 0x000099100e0d7816 */ /* 0x000fe200000000ff */
[----:B------:R-:W-:-:S04]  /*07c0*/  IMAD.MOV.U32 R14, RZ, RZ, R16 ;  /* 0x000000ffff0e7224 */ /* 0x000fc800078e0010 */
[----:B------:R-:W-:-:S05]  /*07d0*/  IMAD R13, R14, R15, R13 ;  /* 0x0000000f0e0d7224 */ /* 0x000fca00078e020d */
[----:B------:R-:W-:Y:S01]  /*07e0*/  PRMT R16, R13, 0x7610, R16 ;  /* 0x000076100d107816 */ /* 0x000fe20000000010 */
[----:B------:R-:W-:Y:S06]  /*07f0*/  @P1 BRA `(.L_x_4) ;  /* 0xfffffff800cc1947 */ /* 0x000fec000383ffff */
[----:B------:R-:W-:Y:S05]  /*0800*/  BSYNC.RECONVERGENT B2 ;  /* 0x0000000000027941 */ /* 0x000fea0003800200 */
.L_x_3:
[----:B------:R-:W-:Y:S05]  /*0810*/  BSYNC.RECONVERGENT B1 ;  /* 0x0000000000017941 */ /* 0x000fea0003800200 */
.L_x_2:
[----:B------:R-:W-:-:S04]  /*0820*/  ISETP.NE.U32.AND P1, PT, R21, RZ, PT ;  /* 0x000000ff1500720c */ /* 0x000fc80003f25070 */
[----:B------:R-:W-:-:S13]  /*0830*/  ISETP.NE.AND.EX P1, PT, RZ, RZ, PT, P1 ;  /* 0x000000ffff00720c */ /* 0x000fda0003f25310 */
[----:B------:R-:W-:Y:S05]  /*0840*/  @!P1 BRA `(.L_x_1) ;  /* 0x00000004006c9947 */ /* 0x000fea0003800000 */
[----:B------:R-:W-:Y:S01]  /*0850*/  IADD3 R7, P1, PT, R21, -0x1, RZ ;  /* 0xffffffff15077810 */ /* 0x000fe20007f3e0ff */
[----:B------:R-:W-:Y:S01]  /*0860*/  BSSY.RECONVERGENT B1, `(.L_x_5) ;  /* 0x000002e000017945 */ /* 0x000fe20003800200 */
[----:B------:R-:W-:Y:S02]  /*0870*/  LOP3.LUT R19, R20, 0x3, RZ, 0xc0, !PT ;  /* 0x0000000314137812 */ /* 0x000fe400078ec0ff */
[----:B------:R-:W-:Y:S01]  /*0880*/  ISETP.GE.U32.AND P2, PT, R7, 0x3, PT ;  /* 0x000000030700780c */ /* 0x000fe20003f46070 */
[----:B------:R-:W-:Y:S01]  /*0890*/  IMAD.X R7, RZ, RZ, -0x1, P1 ;  /* 0xffffffffff077424 */ /* 0x000fe200008e06ff */
[----:B------:R-:W-:-:S04]  /*08a0*/  ISETP.NE.U32.AND P1, PT, R19, RZ, PT ;  /* 0x000000ff1300720c */ /* 0x000fc80003f25070 */
[----:B------:R-:W-:Y:S02]  /*08b0*/  ISETP.GE.U32.AND.EX P2, PT, R7, RZ, PT, P2 ;  /* 0x000000ff0700720c */ /* 0x000fe40003f46120 */
[----:B------:R-:W-:-:S11]  /*08c0*/  ISETP.NE.AND.EX P1, PT, RZ, RZ, PT, P1 ;  /* 0x000000ffff00720c */ /* 0x000fd60003f25310 */
[----:B------:R-:W-:Y:S05]  /*08d0*/  @!P2 BRA `(.L_x_6) ;  /* 0x000000000098a947 */ /* 0x000fea0003800000 */
[----:B------:R-:W-:Y:S01]  /*08e0*/  IADD3 R17, PT, PT, R3, UR5, R6 ;  /* 0x0000000503117c10 */ /* 0x000fe2000fffe006 */
[----:B------:R-:W0:Y:S01]  /*08f0*/  LDS.U8 R13, [R6+UR5] ;  /* 0x00000005060d7984 */ /* 0x000e220008000000 */
[----:B------:R-:W-:-:S03]  /*0900*/  PRMT R22, R16, 0x9910, RZ ;  /* 0x0000991010167816 */ /* 0x000fc600000000ff */
[----:B------:R-:W1:Y:S04]  /*0910*/  LDS.U8 R12, [R17] ;  /* 0x00000000110c7984 */ /* 0x000e680000000000 */
[----:B------:R-:W2:Y:S04]  /*0920*/  LDS.U8 R15, [R6+UR5+0x1] ;  /* 0x00000105060f7984 */ /* 0x000ea80008000000 */
[----:B------:R-:W3:Y:S04]  /*0930*/  LDS.U8 R14, [R17+0x1] ;  /* 0x00000100110e7984 */ /* 0x000ee80000000000 */
[----:B------:R-:W4:Y:S04]  /*0940*/  LDS.U8 R7, [R17+0x2] ;  /* 0x0000020011077984 */ /* 0x000f280000000000 */
[----:B------:R-:W5:Y:S01]  /*0950*/  LDS.U8 R9, [R6+UR5+0x2] ;  /* 0x0000020506097984 */ /* 0x000f620008000000 */
[----:B0-----:R-:W-:-:S03]  /*0960*/  LEA R18, R13, 0xffffffff, 0x1 ;  /* 0xffffffff0d127811 */ /* 0x001fc600078e08ff */
[----:B------:R-:W0:Y:S01]  /*0970*/  LDS.U8 R13, [R17+0x3] ;  /* 0x00000300110d7984 */ /* 0x000e220000000000 */
[----:B-1----:R-:W-:-:S03]  /*0980*/  LEA R16, R12, 0xffffffff, 0x1 ;  /* 0xffffffff0c107811 */ /* 0x002fc600078e08ff */
[----:B------:R1:W0:Y:S01]  /*0990*/  LDS.U8 R12, [R6+UR5+0x3] ;  /* 0x00000305060c7984 */ /* 0x0002220008000000 */
[----:B------:R-:W-:Y:S02]  /*09a0*/  PRMT R18, R18, 0x9910, RZ ;  /* 0x0000991012127816 */ /* 0x000fe400000000ff */
[----:B------:R-:W-:Y:S01]  /*09b0*/  PRMT R23, R16, 0x9910, RZ ;  /* 0x0000991010177816 */ /* 0x000fe200000000ff */
[----:B------:R-:W-:Y:S01]  /*09c0*/  IMAD.MOV.U32 R16, RZ, RZ, R22 ;  /* 0x000000ffff107224 */ /* 0x000fe200078e0016 */
[----:B--2---:R-:W-:Y:S02]  /*09d0*/  LEA R15, R15, 0xffffffff, 0x1 ;  /* 0xffffffff0f0f7811 */ /* 0x004fe400078e08ff */
[----:B---3--:R-:W-:Y:S01]  /*09e0*/  LEA R14, R14, 0xffffffff, 0x1 ;  /* 0xffffffff0e0e7811 */ /* 0x008fe200078e08ff */
[----:B------:R-:W-:Y:S01]  /*09f0*/  IMAD R16, R23, R18, R16 ;  /* 0x0000001217107224 */ /* 0x000fe200078e0210 */
[----:B------:R-:W-:Y:S01]  /*0a00*/  PRMT R18, R15, 0x9910, RZ ;  /* 0x000099100f127816 */ /* 0x000fe200000000ff */
[----:B-1----:R-:W-:Y:S01]  /*0a10*/  VIADD R6, R6, 0x4 ;  /* 0x0000000406067836 */ /* 0x002fe20000000000 */
[----:B------:R-:W-:-:S02]  /*0a20*/  PRMT R15, R14, 0x9910, RZ ;  /* 0x000099100e0f7816 */ /* 0x000fc400000000ff */
[----:B------:R-:W-:Y:S01]  /*0a30*/  PRMT R14, R16, 0x9910, RZ ;  /* 0x00009910100e7816 */ /* 0x000fe200000000ff */
[----:B------:R-:W-:Y:S01]  /*0a40*/  IMAD.MOV.U32 R16, RZ, RZ, R18 ;  /* 0x000000ffff107224 */ /* 0x000fe200078e0012 */
[----:B----4-:R-:W-:Y:S02]  /*0a50*/  LEA R7, R7, 0xffffffff, 0x1 ;  /* 0xffffffff07077811 */ /* 0x010fe400078e08ff */
[----:B-----5:R-:W-:Y:S01]  /*0a60*/  LEA R9, R9, 0xffffffff, 0x1 ;  /* 0xffffffff09097811 */ /* 0x020fe200078e08ff */
[----:B------:R-:W-:Y:S01]  /*0a70*/  IMAD R14, R15, R16, R14 ;  /* 0x000000100f0e7224 */ /* 0x000fe200078e020e */
[----:B------:R-:W-:Y:S02]  /*0a80*/  PRMT R15, R7, 0x9910, RZ ;  /* 0x00009910070f7816 */ /* 0x000fe400000000ff */
[----:B------:R-:W-:Y:S02]  /*0a90*/  PRMT R9, R9, 0x9910, RZ ;  /* 0x0000991009097816 */ /* 0x000fe400000000ff */
[----:B------:R-:W-:Y:S01]  /*0aa0*/  PRMT R7, R14, 0x9910, RZ ;  /* 0x000099100e077816 */ /* 0x000fe200000000ff */
[----:B------:R-:W-:-:S04]  /*0ab0*/  IMAD.MOV.U32 R14, RZ, RZ, R15 ;  /* 0x000000ffff0e7224 */ /* 0x000fc800078e000f */
[----:B------:R-:W-:-:S05]  /*0ac0*/  IMAD R7, R14, R9, R7 ;  /* 0x000000090e077224 */ /* 0x000fca00078e0207 */
[----:B------:R-:W-:Y:S02]  /*0ad0*/  PRMT R7, R7, 0x9910, RZ ;  /* 0x0000991007077816 */ /* 0x000fe400000000ff */
[----:B0-----:R-:W-:Y:S02]  /*0ae0*/  LEA R13, R13, 0xffffffff, 0x1 ;  /* 0xffffffff0d0d7811 */ /* 0x001fe400078e08ff */
[----:B------:R-:W-:-:S04]  /*0af0*/  LEA R12, R12, 0xffffffff, 0x1 ;  /* 0xffffffff0c0c7811 */ /* 0x000fc800078e08ff */
[----:B------:R-:W-:Y:S02]  /*0b00*/  PRMT R9, R12, 0x9910, RZ ;  /* 0x000099100c097816 */ /* 0x000fe400000000ff */
[----:B------:R-:W-:-:S05]  /*0b10*/  PRMT R12, R13, 0x9910, RZ ;  /* 0x000099100d0c7816 */ /* 0x000fca00000000ff */
[----:B------:R-:W-:-:S05]  /*0b20*/  IMAD R7, R12, R9, R7 ;  /* 0x000000090c077224 */ /* 0x000fca00078e0207 */
[----:B------:R-:W-:-:S07]  /*0b30*/  PRMT R16, R7, 0x7610, R16 ;  /* 0x0000761007107816 */ /* 0x000fce0000000010 */
.L_x_6:
[----:B------:R-:W-:Y:S05]  /*0b40*/  BSYNC.RECONVERGENT B1 ;  /* 0x0000000000017941 */ /* 0x000fea0003800200 */
.L_x_5:
[----:B------:R-:W-:Y:S05]  /*0b50*/  @!P1 BRA `(.L_x_1) ;  /* 0x0000000000a89947 */ /* 0x000fea0003800000 */
[----:B------:R-:W-:Y:S01]  /*0b60*/  ISETP.NE.U32.AND P1, PT, R19, 0x1, PT ;  /* 0x000000011300780c */ /* 0x000fe20003f25070 */
[----:B------:R-:W-:Y:S01]  /*0b70*/  BSSY.RECONVERGENT B1, `(.L_x_7) ;  /* 0x000001b000017945 */ /* 0x000fe20003800200 */
[----:B------:R-:W-:Y:S02]  /*0b80*/  LOP3.LUT R7, R20, 0x1, RZ, 0xc0, !PT ;  /* 0x0000000114077812 */ /* 0x000fe400078ec0ff */
[----:B------:R-:W-:Y:S02]  /*0b90*/  ISETP.NE.AND.EX P1, PT, RZ, RZ, PT, P1 ;  /* 0x000000ffff00720c */ /* 0x000fe40003f25310 */
[----:B------:R-:W-:-:S04]  /*0ba0*/  ISETP.NE.U32.AND P2, PT, R7, 0x1, PT ;  /* 0x000000010700780c */ /* 0x000fc80003f45070 */
[----:B------:R-:W-:-:S07]  /*0bb0*/  ISETP.NE.U32.AND.EX P2, PT, RZ, RZ, PT, P2 ;  /* 0x000000ffff00720c */ /* 0x000fce0003f45120 */
[----:B------:R-:W-:Y:S06]  /*0bc0*/  @!P1 BRA `(.L_x_8) ;  /* 0x0000000000549947 */ /* 0x000fec0003800000 */
[----:B------:R-:W-:Y:S01]  /*0bd0*/  IADD3 R7, PT, PT, R3, UR5, R6 ;  /* 0x0000000503077c10 */ /* 0x000fe2000fffe006 */
[----:B------:R-:W0:Y:S01]  /*0be0*/  LDS.U8 R12, [R6+UR5] ;  /* 0x00000005060c7984 */ /* 0x000e220008000000 */
[----:B------:R-:W-:-:S03]  /*0bf0*/  PRMT R16, R16, 0x9910, RZ ;  /* 0x0000991010107816 */ /* 0x000fc600000000ff */
[----:B------:R-:W1:Y:S04]  /*0c00*/  LDS.U8 R9, [R7] ;  /* 0x0000000007097984 */ /* 0x000e680000000000 */
[----:B------:R2:W3:Y:S04]  /*0c10*/  LDS.U8 R15, [R6+UR5+0x1] ;  /* 0x00000105060f7984 */ /* 0x0004e80008000000 */
[----:B------:R-:W4:Y:S01]  /*0c20*/  LDS.U8 R14, [R7+0x1] ;  /* 0x00000100070e7984 */ /* 0x000f220000000000 */
[----:B--2---:R-:W-:Y:S01]  /*0c30*/  VIADD R6, R6, 0x2 ;  /* 0x0000000206067836 */ /* 0x004fe20000000000 */
[----:B0-----:R-:W-:-:S02]  /*0c40*/  LEA R12, R12, 0xffffffff, 0x1 ;  /* 0xffffffff0c0c7811 */ /* 0x001fc400078e08ff */
[----:B-1----:R-:W-:Y:S02]  /*0c50*/  LEA R9, R9, 0xffffffff, 0x1 ;  /* 0xffffffff09097811 */ /* 0x002fe400078e08ff */
[----:B------:R-:W-:Y:S02]  /*0c60*/  PRMT R13, R12, 0x9910, RZ ;  /* 0x000099100c0d7816 */ /* 0x000fe400000000ff */
[----:B------:R-:W-:Y:S01]  /*0c70*/  PRMT R12, R9, 0x9910, RZ ;  /* 0x00009910090c7816 */ /* 0x000fe200000000ff */
[----:B------:R-:W-:Y:S01]  /*0c80*/  IMAD.MOV.U32 R9, RZ, RZ, R16 ;  /* 0x000000ffff097224 */ /* 0x000fe200078e0010 */
[----:B---3--:R-:W-:Y:S02]  /*0c90*/  LEA R15, R15, 0xffffffff, 0x1 ;  /* 0xffffffff0f0f7811 */ /* 0x008fe400078e08ff */
[----:B----4-:R-:W-:Y:S01]  /*0ca0*/  LEA R14, R14, 0xffffffff, 0x1 ;  /* 0xffffffff0e0e7811 */ /* 0x010fe200078e08ff */
[----:B------:R-:W-:Y:S01]  /*0cb0*/  IMAD R9, R12, R13, R9 ;  /* 0x0000000d0c097224 */ /* 0x000fe200078e0209 */
[----:B------:R-:W-:-:S02]  /*0cc0*/  PRMT R15, R15, 0x9910, RZ ;  /* 0x000099100f0f7816 */ /* 0x000fc400000000ff */
[----:B------:R-:W-:Y:S02]  /*0cd0*/  PRMT R12, R14, 0x9910, RZ ;  /* 0x000099100e0c7816 */ /* 0x000fe400000000ff */
[----:B------:R-:W-:Y:S01]  /*0ce0*/  PRMT R7, R9, 0x9910, RZ ;  /* 0x0000991009077816 */ /* 0x000fe200000000ff */
[----:B------:R-:W-:-:S04]  /*0cf0*/  IMAD.MOV.U32 R9, RZ, RZ, R15 ;  /* 0x000000ffff097224 */ /* 0x000fc800078e000f */
[----:B------:R-:W-:-:S05]  /*0d00*/  IMAD R7, R12, R9, R7 ;  /* 0x000000090c077224 */ /* 0x000fca00078e0207 */
[----:B------:R-:W-:-:S07]  /*0d10*/  PRMT R16, R7, 0x7610, R16 ;  /* 0x0000761007107816 */ /* 0x000fce0000000010 */
.L_x_8:
[----:B------:R-:W-:Y:S05]  /*0d20*/  BSYNC.RECONVERGENT B1 ;  /* 0x0000000000017941 */ /* 0x000fea0003800200 */
.L_x_7:
[----:B------:R-:W-:Y:S05]  /*0d30*/  @P2 BRA `(.L_x_1) ;  /* 0x0000000000302947 */ /* 0x000fea0003800000 */
[----:B------:R-:W-:Y:S02]  /*0d40*/  IADD3 R7, PT, PT, R3, UR5, R6 ;  /* 0x0000000503077c10 */ /* 0x000fe4000fffe006 */
[----:B------:R-:W0:Y:S01]  /*0d50*/  LDS.U8 R6, [R6+UR5] ;  /* 0x0000000506067984 */ /* 0x000e220008000000 */
[----:B------:R-:W-:-:S03]  /*0d60*/  PRMT R16, R16, 0x9910, RZ ;  /* 0x0000991010107816 */ /* 0x000fc600000000ff */
[----:B------:R-:W1:Y:S01]  /*0d70*/  LDS.U8 R7, [R7] ;  /* 0x0000000007077984 */ /* 0x000e620000000000 */
[----:B0-----:R-:W-:Y:S02]  /*0d80*/  LEA R12, R6, 0xffffffff, 0x1 ;  /* 0xffffffff060c7811 */ /* 0x001fe400078e08ff */
[----:B-1----:R-:W-:Y:S02]  /*0d90*/  LEA R9, R7, 0xffffffff, 0x1 ;  /* 0xffffffff07097811 */ /* 0x002fe400078e08ff */
[----:B------:R-:W-:Y:S01]  /*0da0*/  PRMT R14, R12, 0x9910, RZ ;  /* 0x000099100c0e7816 */ /* 0x000fe200000000ff */
[----:B------:R-:W-:Y:S01]  /*0db0*/  IMAD.MOV.U32 R12, RZ, RZ, R16 ;  /* 0x000000ffff0c7224 */ /* 0x000fe200078e0010 */
[----:B------:R-:W-:-:S03]  /*0dc0*/  PRMT R13, R9, 0x9910, RZ ;  /* 0x00009910090d7816 */ /* 0x000fc600000000ff */
[----:B------:R-:W-:Y:S02]  /*0dd0*/  IMAD.MOV.U32 R9, RZ, RZ, R14 ;  /* 0x000000ffff097224 */ /* 0x000fe400078e000e */
[----:B------:R-:W-:-:S04]  /*0de0*/  IMAD.MOV.U32 R16, RZ, RZ, R13 ;  /* 0x000000ffff107224 */ /* 0x000fc800078e000d */
[----:B------:R-:W-:-:S07]  /*0df0*/  IMAD R16, R16, R9, R12 ;  /* 0x0000000910107224 */ /* 0x000fce00078e020c */
.L_x_1:
[----:B------:R-:W-:Y:S05]  /*0e00*/  BSYNC.RECONVERGENT B0 ;  /* 0x0000000000007941 */ /* 0x000fea0003800200 */
.L_x_0:
[----:B0-----:R-:W-:Y:S01]  /*0e10*/  PRMT R6, R16, 0x8880, RZ ;  /* 0x0000888010067816 */ /* 0x001fe200000000ff */
[----:B------:R-:W-:Y:S01]  /*0e20*/  BSSY.RECONVERGENT B0, `(.L_x_9) ;  /* 0x0000013000007945 */ /* 0x000fe20003800200 */
[----:B------:R-:W-:Y:S02]  /*0e30*/  ISETP.NE.AND P1, PT, R3, RZ, PT ;  /* 0x000000ff0300720c */ /* 0x000fe40003f25270 */
[----:B------:R-:W-:-:S04]  /*0e40*/  PRMT R6, R6, 0x7710, RZ ;  /* 0x0000771006067816 */ /* 0x000fc800000000ff */
[----:B------:R-:W-:-:S04]  /*0e50*/  PRMT R6, R6, 0x9910, RZ ;  /* 0x0000991006067816 */ /* 0x000fc800000000ff */
[----:B------:R-:W-:-:S04]  /*0e60*/  IABS R6, R6 ;  /* 0x0000000600067213 */ /* 0x000fc80000000000 */
[----:B------:R-:W-:-:S05]  /*0e70*/  PRMT R6, R6, 0x7710, RZ ;  /* 0x0000771006067816 */ /* 0x000fca00000000ff */
[----:B------:R0:W-:Y:S01]  /*0e80*/  STS.U8 [R3+UR4], R6 ;  /* 0x0000000603007988 */ /* 0x0001e20008000004 */
[----:B------:R-:W-:Y:S05]  /*0e90*/  @!P1 BRA `(.L_x_10) ;  /* 0x00000000002c9947 */ /* 0x000fea0003800000 */
[----:B0-----:R-:W-:Y:S01]  /*0ea0*/  LOP3.LUT R6, R6, 0xffff, RZ, 0xc0, !PT ;  /* 0x0000ffff06067812 */ /* 0x001fe200078ec0ff */
[----:B------:R-:W-:-:S03]  /*0eb0*/  VIADD R5, R5, 0x80 ;  /* 0x0000008005057836 */ /* 0x000fc60000000000 */
[----:B------:R-:W-:Y:S02]  /*0ec0*/  PRMT R6, R6, 0x8880, RZ ;  /* 0x0000888006067816 */ /* 0x000fe400000000ff */
[----:B------:R-:W-:Y:S02]  /*0ed0*/  LEA R9, R4, R5, 0x18 ;  /* 0x0000000504097211 */ /* 0x000fe400078ec0ff */
[----:B------:R-:W-:-:S07]  /*0ee0*/  SHF.R.S32.HI R7, RZ, 0x1f, R6 ;  /* 0x0000001fff077819 */ /* 0x000fce0000011406 */
.L_x_11:
[----:B------:R-:W0:Y:S02]  /*0ef0*/  LDS.64 R4, [R9] ;  /* 0x0000000009047984 */ /* 0x000e240000000a00 */
[----:B0-----:R-:W-:-:S04]  /*0f00*/  ISETP.LE.U32.AND P1, PT, R6, R4, PT ;  /* 0x000000040600720c */ /* 0x001fc80003f23070 */
[----:B------:R-:W-:-:S13]  /*0f10*/  ISETP.LE.U32.AND.EX P1, PT, R7, R5, PT, P1 ;  /* 0x000000050700720c */ /* 0x000fda0003f23110 */
[----:B------:R-:W-:Y:S05]  /*0f20*/  @P1 BRA `(.L_x_10) ;  /* 0x0000000000081947 */ /* 0x000fea0003800000 */
[----:B------:R-:W0:Y:S02]  /*0f30*/  ATOMS.CAST.SPIN.64 P1, [R9], R4, R6 ;  /* 0x000000040900758d */ /* 0x000e240001820406 */
[----:B0-----:R-:W-:Y:S05]  /*0f40*/  @!P1 BRA `(.L_x_11) ;  /* 0xfffffffc00e89947 */ /* 0x001fea000383ffff */
.L_x_10:
[----:B------:R-:W-:Y:S05]  /*0f50*/  BSYNC.RECONVERGENT B0 ;  /* 0x0000000000007941 */ /* 0x000fea0003800200 */
.L_x_9:
[----:B------:R-:W-:Y:S01]  /*0f60*/  BAR.SYNC.DEFER_BLOCKING 0x0 ;  /* 0x0000000000007b1d */ /* 0x000fe20000010000 */
[----:B------:R-:W-:-:S05]  /*0f70*/  ISETP.NE.AND P1, PT, R3, RZ, PT ;  /* 0x000000ff0300720c */ /* 0x000fca0003f25270 */
[----:B------:R-:W-:Y:S08]  /*0f80*/  BSSY.RECONVERGENT B0, `(.L_x_12) ;  /* 0x000000c000007945 */ /* 0x000ff00003800200 */
[----:B------:R-:W-:Y:S05]  /*0f90*/  @P1 BRA `(.L_x_13) ;  /* 0x0000000000281947 */ /* 0x000fea0003800000 */
[----:B------:R-:W1:Y:S01]  /*0fa0*/  S2UR UR7, SR_CgaCtaId ;  /* 0x00000000000779c3 */ /* 0x000e620000008800 */
[----:B------:R-:W-:-:S07]  /*0fb0*/  UMOV UR6, 0x400 ;  /* 0x0000040000067882 */ /* 0x000fce0000000000 */
[----:B0-----:R-:W0:Y:S01]  /*0fc0*/  LDC.64 R6, c[0x0][0x390] ;  /* 0x0000e400ff067b82 */ /* 0x001e220000000a00 */
[----:B-1----:R-:W-:-:S09]  /*0fd0*/  ULEA UR6, UR7, UR6, 0x18 ;  /* 0x0000000607067291 */ /* 0x002fd2000f8ec0ff */
[----:B------:R-:W0:Y:S04]  /*0fe0*/  LDS.64 R4, [UR6+0x80] ;  /* 0x00008006ff047984 */ /* 0x000e280008000a00 */
[----:B0-----:R-:W2:Y:S02]  /*0ff0*/  ATOMG.E.MIN.64.STRONG.GPU PT, R6, desc[UR8][R6.64], R4 ;  /* 0x80000004060679a8 */ /* 0x001ea400089ef508 */
[----:B--2---:R-:W-:-:S04]  /*1000*/  ISETP.GE.U32.AND P1, PT, R6, R4, PT ;  /* 0x000000040600720c */ /* 0x004fc80003f26070 */
[----:B------:R-:W-:-:S13]  /*1010*/  ISETP.GE.U32.AND.EX P1, PT, R7, R5, PT, P1 ;  /* 0x000000050700720c */ /* 0x000fda0003f26110 */
[----:B------:R-:W0:Y:S02]  /*1020*/  @P1 LDC.64 R12, c[0x0][0x398] ;  /* 0x0000e600ff0c1b82 */ /* 0x000e240000000a00 */
[----:B0-----:R1:W-:Y:S02]  /*1030*/  @P1 STG.E.64 desc[UR8][R12.64], R10 ;  /* 0x0000000a0c001986 */ /* 0x0013e4000c101b08 */
.L_x_13:
[----:B------:R-:W-:Y:S05]  /*1040*/  BSYNC.RECONVERGENT B0 ;  /* 0x0000000000007941 */ /* 0x000fea0003800200 */
.L_x_12:
[----:B------:R-:W2:Y:S01]  /*1050*/  LDCU.64 UR6, c[0x0][0x388] ;  /* 0x00007100ff0677ac */ /* 0x000ea20008000a00 */
[----:B------:R-:W-:Y:S01]  /*1060*/  BAR.SYNC.DEFER_BLOCKING 0x0 ;  /* 0x0000000000007b1d */ /* 0x000fe20000010000 */
[----:B-1----:R-:W-:-:S05]  /*1070*/  IADD3 R10, P1, PT, R0, R10, RZ ;  /* 0x0000000a000a7210 */ /* 0x002fca0007f3e0ff */
[----:B------:R-:W-:Y:S01]  /*1080*/  IMAD.X R11, RZ, RZ, R11, P1 ;  /* 0x000000ffff0b7224 */ /* 0x000fe200008e060b */
[----:B--2---:R-:W-:-:S04]  /*1090*/  ISETP.GT.U32.AND P1, PT, R10, UR6, PT ;  /* 0x000000060a007c0c */ /* 0x004fc8000bf24070 */
[----:B------:R-:W-:-:S13]  /*10a0*/  ISETP.GT.U32.AND.EX P1, PT, R11, UR7, PT, P1 ;  /* 0x000000070b007c0c */ /* 0x000fda000bf24110 */
[----:B------:R-:W-:Y:S05]  /*10b0*/  @!P1 BRA `(.L_x_14) ;  /* 0xfffffff0003c9947 */ /* 0x000fea000383ffff */
[----:B------:R-:W-:Y:S05]  /*10c0*/  EXIT ;  /* 0x000000000000794d */ /* 0x000fea0003800000 */
.L_x_15:
[----:B------:R-:W-:-:S00]  /*10d0*/  BRA `(.L_x_15) ;  /* 0xfffffffc00fc7947 */ /* 0x000fc0000383ffff */
[----:B------:R-:W-:-:S00]  /*10e0*/  NOP ;  /* 0x0000000000007918 */ /* 0x000fc00000000000 */
        /* <DEDUP_REMOVED lines=9> */
.L_x_16:


//--------------------- .nv.shared._Z13calculate_acfmmPmS_m --------------------------
	.section	.nv.shared._Z13calculate_acfmmPmS_m,"aw",@nobits
	.sectionflags	@""
	.align	8
.nv.shared._Z13calculate_acfmmPmS_m:
	.zero		1160


//--------------------- .nv.shared.reserved.0     --------------------------
	.section	.nv.shared.reserved.0,"aw",@nobits
	.weak		__nv_reservedSMEM_offset_0_alias
	.size		__nv_reservedSMEM_offset_0_alias, 0, 64
	.other		__nv_reservedSMEM_offset_0_alias,@"STO_CUDA_RESERVED_SHARED STV_DEFAULT"
__nv_reservedSMEM_offset_0_alias:
	.zero		0
	.zero		64


//--------------------- .nv.constant0._Z13calculate_acfmmPmS_m --------------------------
	.section	.nv.constant0._Z13calculate_acfmmPmS_m,"a",@progbits
	.sectionflags	@""
	.align	4
.nv.constant0._Z13calculate_acfmmPmS_m:
	.zero		936


//--------------------- SYMBOLS --------------------------

	.type		.nv.reservedSmem.offset0,@object
	.size		.nv.reservedSmem.offset0,0x4
	.type		.nv.reservedSmem.cap,@object
	.size		.nv.reservedSmem.cap,0x4
